//
// Generated by NVIDIA NVVM Compiler
//
// Compiler Build ID: CL-36424714
// Cuda compilation tools, release 13.0, V13.0.88
// Based on NVVM 20.0.0
//

.version 9.0
.target sm_100
.address_size 64

	// .globl	_Z22convertToGrayscaleCUDAP5PixelPhii

.visible .entry _Z22convertToGrayscaleCUDAP5PixelPhii(
	.param .u64 .ptr .align 1 _Z22convertToGrayscaleCUDAP5PixelPhii_param_0,
	.param .u64 .ptr .align 1 _Z22convertToGrayscaleCUDAP5PixelPhii_param_1,
	.param .u32 _Z22convertToGrayscaleCUDAP5PixelPhii_param_2,
	.param .u32 _Z22convertToGrayscaleCUDAP5PixelPhii_param_3
)
{
	.reg .pred 	%p<2>;
	.reg .b16 	%rs<4>;
	.reg .b32 	%r<9>;
	.reg .b64 	%rd<9>;
	.reg .b64 	%fd<8>;

	ld.param.u64 	%rd1, [_Z22convertToGrayscaleCUDAP5PixelPhii_param_0];
	ld.param.u64 	%rd2, [_Z22convertToGrayscaleCUDAP5PixelPhii_param_1];
	ld.param.u32 	%r2, [_Z22convertToGrayscaleCUDAP5PixelPhii_param_2];
	ld.param.u32 	%r3, [_Z22convertToGrayscaleCUDAP5PixelPhii_param_3];
	mov.u32 	%r4, %ctaid.x;
	mov.u32 	%r5, %ntid.x;
	mov.u32 	%r6, %tid.x;
	mad.lo.s32 	%r1, %r4, %r5, %r6;
	mul.lo.s32 	%r7, %r3, %r2;
	setp.ge.s32 	%p1, %r1, %r7;
	@%p1 bra 	$L__BB0_2;
	cvta.to.global.u64 	%rd3, %rd1;
	cvta.to.global.u64 	%rd4, %rd2;
	cvt.s64.s32 	%rd5, %r1;
	mul.wide.s32 	%rd6, %r1, 3;
	add.s64 	%rd7, %rd3, %rd6;
	ld.global.u8 	%rs1, [%rd7];
	ld.global.u8 	%rs2, [%rd7+1];
	ld.global.u8 	%rs3, [%rd7+2];
	cvt.rn.f64.u16 	%fd1, %rs1;
	cvt.rn.f64.u16 	%fd2, %rs2;
	mul.f64 	%fd3, %fd2, 0d3FE2C8B439581062;
	fma.rn.f64 	%fd4, %fd1, 0d3FD3126E978D4FDF, %fd3;
	cvt.rn.f64.u16 	%fd5, %rs3;
	fma.rn.f64 	%fd6, %fd5, 0d3FBD2F1A9FBE76C9, %fd4;
	div.rn.f64 	%fd7, %fd6, 0d4008000000000000;
	cvt.rzi.u32.f64 	%r8, %fd7;
	add.s64 	%rd8, %rd4, %rd5;
	st.global.u8 	[%rd8], %r8;
$L__BB0_2:
	ret;

}


// ===== COMPILED SASS (sm_100) =====

	.target	sm_100

	.elftype	@"ET_EXEC"


//--------------------- .note.nv.tkinfo           --------------------------
	.section	.note.nv.tkinfo,"",@"SHT_NOTE"
	.sectionflags	@"SHF_NOTE_NV_TKINFO"
	.tkinfo
        /*0018*/ 	.word	0x00000002
        /*0030*/ 	.string	""
        /*0030*/ 	.string	"ptxas"
        /*0030*/ 	.string	"Cuda compilation tools, release 13.0, V13.0.88"
        /*0030*/ 	.string	"Build cuda_13.0.r13.0/compiler.36424714_0"
        /*0030*/ 	.string	"-arch sm_100 -m 64 "



//--------------------- .note.nv.cuinfo           --------------------------
	.section	.note.nv.cuinfo,"",@"SHT_NOTE"
	.sectionflags	@"SHF_NOTE_NV_CUINFO"
        /*0018*/ 	.short	0x0002
        /*001a*/ 	.short	0x0064
        /*001c*/ 	.short	0x0082
	.zero		2


//--------------------- .nv.info                  --------------------------
	.section	.nv.info,"",@"SHT_CUDA_INFO"
	.align	4


	//----- nvinfo : EIATTR_REGCOUNT
	.align		4
        /*0000*/ 	.byte	0x04, 0x2f
        /*0002*/ 	.short	(.L_1 - .L_0)
	.align		4
.L_0:
        /*0004*/ 	.word	index@(_Z22convertToGrayscaleCUDAP5PixelPhii)
        /*0008*/ 	.word	0x00000017


	//----- nvinfo : EIATTR_FRAME_SIZE
	.align		4
.L_1:
        /*000c*/ 	.byte	0x04, 0x11
        /*000e*/ 	.short	(.L_3 - .L_2)
	.align		4
.L_2:
        /*0010*/ 	.word	index@($__internal_0_$__cuda_sm20_div_rn_f64_full)
        /*0014*/ 	.word	0x00000000


	//----- nvinfo : EIATTR_FRAME_SIZE
	.align		4
.L_3:
        /*0018*/ 	.byte	0x04, 0x11
        /*001a*/ 	.short	(.L_5 - .L_4)
	.align		4
.L_4:
        /*001c*/ 	.word	index@(_Z22convertToGrayscaleCUDAP5PixelPhii)
        /*0020*/ 	.word	0x00000000


	//----- nvinfo : EIATTR_MIN_STACK_SIZE
	.align		4
.L_5:
        /*0024*/ 	.byte	0x04, 0x12
        /*0026*/ 	.short	(.L_7 - .L_6)
	.align		4
.L_6:
        /*0028*/ 	.word	index@(_Z22convertToGrayscaleCUDAP5PixelPhii)
        /*002c*/ 	.word	0x00000000
.L_7:


//--------------------- .nv.compat                --------------------------
	.section	.nv.compat,"",@"SHT_CUDA_COMPAT_INFO"
	.align	4
        /*0000*/ 	.byte	0x02, 0x09, 0x00, 0x00, 0x02, 0x02, 0x01, 0x00, 0x02, 0x05, 0x05, 0x00, 0x03, 0x07, 0x01, 0x01
        /*0010*/ 	.byte	0x02, 0x03, 0x00, 0x00, 0x02, 0x06, 0x01, 0x00, 0x04, 0x0b, 0x08, 0x00, 0x01, 0x00, 0x00, 0x00
        /*0020*/ 	.byte	0x00, 0x00, 0x00, 0x00


//--------------------- .nv.info._Z22convertToGrayscaleCUDAP5PixelPhii --------------------------
	.section	.nv.info._Z22convertToGrayscaleCUDAP5PixelPhii,"",@"SHT_CUDA_INFO"
	.sectionflags	@""
	.align	4


	//----- nvinfo : EIATTR_CUDA_API_VERSION
	.align		4
        /*0000*/ 	.byte	0x04, 0x37
        /*0002*/ 	.short	(.L_9 - .L_8)
.L_8:
        /*0004*/ 	.word	0x00000082


	//----- nvinfo : EIATTR_KPARAM_INFO
	.align		4
.L_9:
        /*0008*/ 	.byte	0x04, 0x17
        /*000a*/ 	.short	(.L_11 - .L_10)
.L_10:
        /*000c*/ 	.word	0x00000000
        /*0010*/ 	.short	0x0003
        /*0012*/ 	.short	0x0014
        /*0014*/ 	.byte	0x00, 0xf0, 0x11, 0x00


	//----- nvinfo : EIATTR_KPARAM_INFO
	.align		4
.L_11:
        /*0018*/ 	.byte	0x04, 0x17
        /*001a*/ 	.short	(.L_13 - .L_12)
.L_12:
        /*001c*/ 	.word	0x00000000
        /*0020*/ 	.short	0x0002
        /*0022*/ 	.short	0x0010
        /*0024*/ 	.byte	0x00, 0xf0, 0x11, 0x00


	//----- nvinfo : EIATTR_KPARAM_INFO
	.align		4
.L_13:
        /*0028*/ 	.byte	0x04, 0x17
        /*002a*/ 	.short	(.L_15 - .L_14)
.L_14:
        /*002c*/ 	.word	0x00000000
        /*0030*/ 	.short	0x0001
        /*0032*/ 	.short	0x0008
        /*0034*/ 	.byte	0x00, 0xf5, 0x21, 0x00


	//----- nvinfo : EIATTR_KPARAM_INFO
	.align		4
.L_15:
        /*0038*/ 	.byte	0x04, 0x17
        /*003a*/ 	.short	(.L_17 - .L_16)
.L_16:
        /*003c*/ 	.word	0x00000000
        /*0040*/ 	.short	0x0000
        /*0042*/ 	.short	0x0000
        /*0044*/ 	.byte	0x00, 0xf5, 0x21, 0x00


	//----- nvinfo : EIATTR_SPARSE_MMA_MASK
	.align		4
.L_17:
        /*0048*/ 	.byte	0x03, 0x50
        /*004a*/ 	.short	0x0000


	//----- nvinfo : EIATTR_MAXREG_COUNT
	.align		4
        /*004c*/ 	.byte	0x03, 0x1b
        /*004e*/ 	.short	0x00ff


	//----- nvinfo : EIATTR_MERCURY_ISA_VERSION
	.align		4
        /*0050*/ 	.byte	0x03, 0x5f
        /*0052*/ 	.short	0x0101


	//----- nvinfo : EIATTR_VRC_CTA_INIT_COUNT
	.align		4
        /*0054*/ 	.byte	0x02, 0x4a
	.zero		1
	.zero		1


	//----- nvinfo : EIATTR_EXIT_INSTR_OFFSETS
	.align		4
        /*0058*/ 	.byte	0x04, 0x1c
        /*005a*/ 	.short	(.L_19 - .L_18)


	//   ....[0]....
.L_18:
        /*005c*/ 	.word	0x00000080


	//   ....[1]....
        /*0060*/ 	.word	0x00000340


	//----- nvinfo : EIATTR_CRS_STACK_SIZE
	.align		4
.L_19:
        /*0064*/ 	.byte	0x04, 0x1e
        /*0066*/ 	.short	(.L_21 - .L_20)
.L_20:
        /*0068*/ 	.word	0x00000000


	//----- nvinfo : EIATTR_CBANK_PARAM_SIZE
	.align		4
.L_21:
        /*006c*/ 	.byte	0x03, 0x19
        /*006e*/ 	.short	0x0018


	//----- nvinfo : EIATTR_PARAM_CBANK
	.align		4
        /*0070*/ 	.byte	0x04, 0x0a
        /*0072*/ 	.short	(.L_23 - .L_22)
	.align		4
.L_22:
        /*0074*/ 	.word	index@(.nv.constant0._Z22convertToGrayscaleCUDAP5PixelPhii)
        /*0078*/ 	.short	0x0380
        /*007a*/ 	.short	0x0018


	//----- nvinfo : EIATTR_SW_WAR
	.align		4
.L_23:
        /*007c*/ 	.byte	0x04, 0x36
        /*007e*/ 	.short	(.L_25 - .L_24)
.L_24:
        /*0080*/ 	.word	0x00000008
.L_25:


//--------------------- .nv.callgraph             --------------------------
	.section	.nv.callgraph,"",@"SHT_CUDA_CALLGRAPH"
	.align	4
	.sectionentsize	8
	.align		4
        /*0000*/ 	.word	0x00000000
	.align		4
        /*0004*/ 	.word	0xffffffff
	.align		4
        /*0008*/ 	.word	0x00000000
	.align		4
        /*000c*/ 	.word	0xfffffffe
	.align		4
        /*0010*/ 	.word	0x00000000
	.align		4
        /*0014*/ 	.word	0xfffffffd
	.align		4
        /*0018*/ 	.word	0x00000000
	.align		4
        /*001c*/ 	.word	0xfffffffc


//--------------------- .text._Z22convertToGrayscaleCUDAP5PixelPhii --------------------------
	.section	.text._Z22convertToGrayscaleCUDAP5PixelPhii,"ax",@progbits
	.align	128
        .global         _Z22convertToGrayscaleCUDAP5PixelPhii
        .type           _Z22convertToGrayscaleCUDAP5PixelPhii,@function
        .size           _Z22convertToGrayscaleCUDAP5PixelPhii,(.L_x_7 - _Z22convertToGrayscaleCUDAP5PixelPhii)
        .other          _Z22convertToGrayscaleCUDAP5PixelPhii,@"STO_CUDA_ENTRY STV_DEFAULT"
_Z22convertToGrayscaleCUDAP5PixelPhii:
.text._Z22convertToGrayscaleCUDAP5PixelPhii:
[----:B------:R-:W-:Y:S01]  /*0000*/  LDC R1, c[0x0][0x37c] ;  /* 0x0000df00ff017b82 */ /* 0x000fe20000000800 */
[----:B------:R-:W0:Y:S07]  /*0010*/  S2R R3, SR_TID.X ;  /* 0x0000000000037919 */ /* 0x000e2e0000002100 */
[----:B------:R-:W0:Y:S01]  /*0020*/  S2UR UR6, SR_CTAID.X ;  /* 0x00000000000679c3 */ /* 0x000e220000002500 */
[----:B------:R-:W1:Y:S07]  /*0030*/  LDCU.64 UR4, c[0x0][0x390] ;  /* 0x00007200ff0477ac */ /* 0x000e6e0008000a00 */
[----:B------:R-:W0:Y:S01]  /*0040*/  LDC R0, c[0x0][0x360] ;  /* 0x0000d800ff007b82 */ /* 0x000e220000000800 */
[----:B-1----:R-:W-:Y:S01]  /*0050*/  UIMAD UR4, UR5, UR4, URZ ;  /* 0x00000004050472a4 */ /* 0x002fe2000f8e02ff */
[----:B0-----:R-:W-:-:S05]  /*0060*/  IMAD R0, R0, UR6, R3 ;  /* 0x0000000600007c24 */ /* 0x001fca000f8e0203 */
[----:B------:R-:W-:-:S13]  /*0070*/  ISETP.GE.AND P0, PT, R0, UR4, PT ;  /* 0x0000000400007c0c */ /* 0x000fda000bf06270 */
[----:B------:R-:W-:Y:S05]  /*0080*/  @P0 EXIT ;  /* 0x000000000000094d */ /* 0x000fea0003800000 */
[----:B------:R-:W0:Y:S01]  /*0090*/  LDC.64 R2, c[0x0][0x380] ;  /* 0x0000e000ff027b82 */ /* 0x000e220000000a00 */
[----:B------:R-:W1:Y:S01]  /*00a0*/  LDCU.64 UR4, c[0x0][0x358] ;  /* 0x00006b00ff0477ac */ /* 0x000e620008000a00 */
[----:B0-----:R-:W-:-:S05]  /*00b0*/  IMAD.WIDE R2, R0, 0x3, R2 ;  /* 0x0000000300027825 */ /* 0x001fca00078e0202 */
[----:B-1----:R-:W2:Y:S04]  /*00c0*/  LDG.E.U8 R15, desc[UR4][R2.64+0x1] ;  /* 0x00000104020f7981 */ /* 0x002ea8000c1e1100 */
[----:B------:R-:W3:Y:S04]  /*00d0*/  LDG.E.U8 R14, desc[UR4][R2.64] ;  /* 0x00000004020e7981 */ /* 0x000ee8000c1e1100 */
[----:B------:R-:W4:Y:S01]  /*00e0*/  LDG.E.U8 R16, desc[UR4][R2.64+0x2] ;  /* 0x0000020402107981 */ /* 0x000f22000c1e1100 */
[----:B------:R-:W0:Y:S01]  /*00f0*/  MUFU.RCP64H R9, 3 ;  /* 0x4008000000097908 */ /* 0x000e220000001800 */
[----:B------:R-:W-:Y:S01]  /*0100*/  IMAD.MOV.U32 R12, RZ, RZ, 0x0 ;  /* 0x00000000ff0c7424 */ /* 0x000fe200078e00ff */
[----:B------:R-:W-:Y:S01]  /*0110*/  UMOV UR6, 0x39581062 ;  /* 0x3958106200067882 */ /* 0x000fe20000000000 */
[----:B------:R-:W-:Y:S01]  /*0120*/  IMAD.MOV.U32 R13, RZ, RZ, 0x40080000 ;  /* 0x40080000ff0d7424 */ /* 0x000fe200078e00ff */
[----:B------:R-:W-:Y:S01]  /*0130*/  UMOV UR7, 0x3fe2c8b4 ;  /* 0x3fe2c8b400077882 */ /* 0x000fe20000000000 */
[----:B------:R-:W-:Y:S01]  /*0140*/  IMAD.MOV.U32 R8, RZ, RZ, 0x1 ;  /* 0x00000001ff087424 */ /* 0x000fe200078e00ff */
[----:B------:R-:W-:Y:S05]  /*0150*/  BSSY.RECONVERGENT B0, `(.L_x_0) ;  /* 0x0000019000007945 */ /* 0x000fea0003800200 */
[----:B0-----:R-:W-:-:S08]  /*0160*/  DFMA R4, R8, -R12, 1 ;  /* 0x3ff000000804742b */ /* 0x001fd0000000080c */
[----:B------:R-:W-:-:S08]  /*0170*/  DFMA R10, R4, R4, R4 ;  /* 0x00000004040a722b */ /* 0x000fd00000000004 */
[----:B------:R-:W-:-:S08]  /*0180*/  DFMA R10, R8, R10, R8 ;  /* 0x0000000a080a722b */ /* 0x000fd00000000008 */
[----:B------:R-:W-:-:S08]  /*0190*/  DFMA R8, R10, -R12, 1 ;  /* 0x3ff000000a08742b */ /* 0x000fd0000000080c */
[----:B------:R-:W-:Y:S01]  /*01a0*/  DFMA R8, R10, R8, R10 ;  /* 0x000000080a08722b */ /* 0x000fe2000000000a */
[----:B--2---:R-:W0:Y:S08]  /*01b0*/  I2F.F64.U16 R6, R15 ;  /* 0x0000000f00067312 */ /* 0x004e300000101800 */
[----:B---3--:R-:W1:Y:S01]  /*01c0*/  I2F.F64.U16 R4, R14 ;  /* 0x0000000e00047312 */ /* 0x008e620000101800 */
[----:B0-----:R-:W-:-:S07]  /*01d0*/  DMUL R6, R6, UR6 ;  /* 0x0000000606067c28 */ /* 0x001fce0008000000 */
[----:B----4-:R-:W0:Y:S01]  /*01e0*/  I2F.F64.U16 R2, R16 ;  /* 0x0000001000027312 */ /* 0x010e220000101800 */
[----:B------:R-:W-:Y:S01]  /*01f0*/  UMOV UR6, 0x978d4fdf ;  /* 0x978d4fdf00067882 */ /* 0x000fe20000000000 */
[----:B------:R-:W-:Y:S02]  /*0200*/  UMOV UR7, 0x3fd3126e ;  /* 0x3fd3126e00077882 */ /* 0x000fe40000000000 */
[----:B-1----:R-:W-:Y:S01]  /*0210*/  DFMA R4, R4, UR6, R6 ;  /* 0x0000000604047c2b */ /* 0x002fe20008000006 */
[----:B------:R-:W-:Y:S01]  /*0220*/  UMOV UR6, 0x9fbe76c9 ;  /* 0x9fbe76c900067882 */ /* 0x000fe20000000000 */
[----:B------:R-:W-:-:S06]  /*0230*/  UMOV UR7, 0x3fbd2f1a ;  /* 0x3fbd2f1a00077882 */ /* 0x000fcc0000000000 */
[----:B0-----:R-:W-:-:S08]  /*0240*/  DFMA R4, R2, UR6, R4 ;  /* 0x0000000602047c2b */ /* 0x001fd00008000004 */
[----:B------:R-:W-:Y:S02]  /*0250*/  DMUL R2, R4, R8 ;  /* 0x0000000804027228 */ /* 0x000fe40000000000 */
[----:B------:R-:W-:-:S06]  /*0260*/  FSETP.GEU.AND P1, PT, |R5|, 6.5827683646048100446e-37, PT ;  /* 0x036000000500780b */ /* 0x000fcc0003f2e200 */
[----:B------:R-:W-:-:S08]  /*0270*/  DFMA R6, R2, -3, R4 ;  /* 0xc00800000206782b */ /* 0x000fd00000000004 */
[----:B------:R-:W-:-:S10]  /*0280*/  DFMA R2, R8, R6, R2 ;  /* 0x000000060802722b */ /* 0x000fd40000000002 */
[----:B------:R-:W-:-:S05]  /*0290*/  FFMA R6, RZ, 2.125, R3 ;  /* 0x40080000ff067823 */ /* 0x000fca0000000003 */
[----:B------:R-:W-:-:S13]  /*02a0*/  FSETP.GT.AND P0, PT, |R6|, 1.469367938527859385e-39, PT ;  /* 0x001000000600780b */ /* 0x000fda0003f04200 */
[----:B------:R-:W-:Y:S05]  /*02b0*/  @P0 BRA P1, `(.L_x_1) ;  /* 0x0000000000080947 */ /* 0x000fea0000800000 */
[----:B------:R-:W-:-:S07]  /*02c0*/  MOV R6, 0x2e0 ;  /* 0x000002e000067802 */ /* 0x000fce0000000f00 */
[----:B------:R-:W-:Y:S05]  /*02d0*/  CALL.REL.NOINC `($__internal_0_$__cuda_sm20_div_rn_f64_full) ;  /* 0x00000000001c7944 */ /* 0x000fea0003c00000 */
.L_x_1:
[----:B------:R-:W-:Y:S05]  /*02e0*/  BSYNC.RECONVERGENT B0 ;  /* 0x0000000000007941 */ /* 0x000fea0003800200 */
.L_x_0:
[----:B------:R-:W0:Y:S01]  /*02f0*/  LDCU.64 UR6, c[0x0][0x388] ;  /* 0x00007100ff0677ac */ /* 0x000e220008000a00 */
[----:B------:R-:W1:Y:S01]  /*0300*/  F2I.U32.F64.TRUNC R3, R2 ;  /* 0x0000000200037311 */ /* 0x000e62000030d000 */
[----:B0-----:R-:W-:-:S04]  /*0310*/  IADD3 R4, P0, PT, R0, UR6, RZ ;  /* 0x0000000600047c10 */ /* 0x001fc8000ff1e0ff */
[----:B------:R-:W-:-:S05]  /*0320*/  LEA.HI.X.SX32 R5, R0, UR7, 0x1, P0 ;  /* 0x0000000700057c11 */ /* 0x000fca00080f0eff */
[----:B-1----:R-:W-:Y:S01]  /*0330*/  STG.E.U8 desc[UR4][R4.64], R3 ;  /* 0x0000000304007986 */ /* 0x002fe2000c101104 */
[----:B------:R-:W-:Y:S05]  /*0340*/  EXIT ;  /* 0x000000000000794d */ /* 0x000fea0003800000 */
        .weak           $__internal_0_$__cuda_sm20_div_rn_f64_full
        .type           $__internal_0_$__cuda_sm20_div_rn_f64_full,@function
        .size           $__internal_0_$__cuda_sm20_div_rn_f64_full,(.L_x_7 - $__internal_0_$__cuda_sm20_div_rn_f64_full)
$__internal_0_$__cuda_sm20_div_rn_f64_full:
[----:B------:R-:W-:Y:S01]  /*0350*/  IMAD.MOV.U32 R3, RZ, RZ, 0x3ff80000 ;  /* 0x3ff80000ff037424 */ /* 0x000fe200078e00ff */
[C---:B------:R-:W-:Y:S01]  /*0360*/  FSETP.GEU.AND P1, PT, |R5|.reuse, 1.469367938527859385e-39, PT ;  /* 0x001000000500780b */ /* 0x040fe20003f2e200 */
[----:B------:R-:W-:Y:S01]  /*0370*/  IMAD.MOV.U32 R2, RZ, RZ, 0x0 ;  /* 0x00000000ff027424 */ /* 0x000fe200078e00ff */
[----:B------:R-:W-:Y:S01]  /*0380*/  LOP3.LUT R7, R5, 0x7ff00000, RZ, 0xc0, !PT ;  /* 0x7ff0000005077812 */ /* 0x000fe200078ec0ff */
[----:B------:R-:W0:Y:S01]  /*0390*/  MUFU.RCP64H R9, R3 ;  /* 0x0000000300097308 */ /* 0x000e220000001800 */
[----:B------:R-:W-:Y:S01]  /*03a0*/  IMAD.MOV.U32 R8, RZ, RZ, 0x1 ;  /* 0x00000001ff087424 */ /* 0x000fe200078e00ff */
[----:B------:R-:W-:Y:S01]  /*03b0*/  BSSY.RECONVERGENT B1, `(.L_x_2) ;  /* 0x0000045000017945 */ /* 0x000fe20003800200 */
[----:B------:R-:W-:Y:S01]  /*03c0*/  IMAD.MOV.U32 R13, RZ, RZ, 0x1ca00000 ;  /* 0x1ca00000ff0d7424 */ /* 0x000fe200078e00ff */
[----:B------:R-:W-:Y:S01]  /*03d0*/  ISETP.GE.U32.AND P0, PT, R7, 0x40000000, PT ;  /* 0x400000000700780c */ /* 0x000fe20003f06070 */
[----:B------:R-:W-:Y:S02]  /*03e0*/  IMAD.MOV.U32 R18, RZ, RZ, R7 ;  /* 0x000000ffff127224 */ /* 0x000fe400078e0007 */
[----:B------:R-:W-:Y:S01]  /*03f0*/  IMAD.MOV.U32 R19, RZ, RZ, 0x40000000 ;  /* 0x40000000ff137424 */ /* 0x000fe200078e00ff */
[----:B------:R-:W-:-:S03]  /*0400*/  SEL R13, R13, 0x63400000, !P0 ;  /* 0x634000000d0d7807 */ /* 0x000fc60004000000 */
[----:B------:R-:W-:Y:S01]  /*0410*/  VIADD R20, R19, 0xffffffff ;  /* 0xffffffff13147836 */ /* 0x000fe20000000000 */
[----:B0-----:R-:W-:-:S08]  /*0420*/  DFMA R10, R8, -R2, 1 ;  /* 0x3ff00000080a742b */ /* 0x001fd00000000802 */
[----:B------:R-:W-:-:S08]  /*0430*/  DFMA R10, R10, R10, R10 ;  /* 0x0000000a0a0a722b */ /* 0x000fd0000000000a */
[----:B------:R-:W-:Y:S01]  /*0440*/  DFMA R14, R8, R10, R8 ;  /* 0x0000000a080e722b */ /* 0x000fe20000000008 */
[C-C-:B------:R-:W-:Y:S01]  /*0450*/  @!P1 LOP3.LUT R10, R13.reuse, 0x80000000, R5.reuse, 0xf8, !PT ;  /* 0x800000000d0a9812 */ /* 0x140fe200078ef805 */
[----:B------:R-:W-:Y:S01]  /*0460*/  IMAD.MOV.U32 R8, RZ, RZ, R4 ;  /* 0x000000ffff087224 */ /* 0x000fe200078e0004 */
[----:B------:R-:W-:Y:S02]  /*0470*/  LOP3.LUT R9, R13, 0x800fffff, R5, 0xf8, !PT ;  /* 0x800fffff0d097812 */ /* 0x000fe400078ef805 */
[----:B------:R-:W-:Y:S01]  /*0480*/  @!P1 LOP3.LUT R11, R10, 0x100000, RZ, 0xfc, !PT ;  /* 0x001000000a0b9812 */ /* 0x000fe200078efcff */
[----:B------:R-:W-:Y:S02]  /*0490*/  @!P1 IMAD.MOV.U32 R10, RZ, RZ, RZ ;  /* 0x000000ffff0a9224 */ /* 0x000fe400078e00ff */
[----:B------:R-:W-:-:S04]  /*04a0*/  DFMA R16, R14, -R2, 1 ;  /* 0x3ff000000e10742b */ /* 0x000fc80000000802 */
[----:B------:R-:W-:-:S04]  /*04b0*/  @!P1 DFMA R8, R8, 2, -R10 ;  /* 0x400000000808982b */ /* 0x000fc8000000080a */
[----:B------:R-:W-:-:S06]  /*04c0*/  DFMA R16, R14, R16, R14 ;  /* 0x000000100e10722b */ /* 0x000fcc000000000e */
[----:B------:R-:W-:Y:S02]  /*04d0*/  @!P1 LOP3.LUT R18, R9, 0x7ff00000, RZ, 0xc0, !PT ;  /* 0x7ff0000009129812 */ /* 0x000fe400078ec0ff */
[----:B------:R-:W-:-:S03]  /*04e0*/  DMUL R10, R16, R8 ;  /* 0x00000008100a7228 */ /* 0x000fc60000000000 */
[----:B------:R-:W-:-:S05]  /*04f0*/  VIADD R12, R18, 0xffffffff ;  /* 0xffffffff120c7836 */ /* 0x000fca0000000000 */
[----:B------:R-:W-:Y:S01]  /*0500*/  DFMA R14, R10, -R2, R8 ;  /* 0x800000020a0e722b */ /* 0x000fe20000000008 */
[----:B------:R-:W-:-:S04]  /*0510*/  ISETP.GT.U32.AND P0, PT, R12, 0x7feffffe, PT ;  /* 0x7feffffe0c00780c */ /* 0x000fc80003f04070 */
[----:B------:R-:W-:-:S03]  /*0520*/  ISETP.GT.U32.OR P0, PT, R20, 0x7feffffe, P0 ;  /* 0x7feffffe1400780c */ /* 0x000fc60000704470 */
[----:B------:R-:W-:-:S10]  /*0530*/  DFMA R10, R16, R14, R10 ;  /* 0x0000000e100a722b */ /* 0x000fd4000000000a */
[----:B------:R-:W-:Y:S05]  /*0540*/  @P0 BRA `(.L_x_3) ;  /* 0x0000000000680947 */ /* 0x000fea0003800000 */
[----:B------:R-:W-:-:S05]  /*0550*/  IMAD.MOV.U32 R4, RZ, RZ, 0x40000000 ;  /* 0x40000000ff047424 */ /* 0x000fca00078e00ff */
[----:B------:R-:W-:-:S04]  /*0560*/  VIADDMNMX R7, R7, -R4, 0xb9600000, !PT ;  /* 0xb960000007077446 */ /* 0x000fc80007800904 */
[----:B------:R-:W-:-:S05]  /*0570*/  VIMNMX R4, PT, PT, R7, 0x46a00000, PT ;  /* 0x46a0000007047848 */ /* 0x000fca0003fe0100 */
[----:B------:R-:W-:Y:S02]  /*0580*/  IMAD.IADD R7, R4, 0x1, -R13 ;  /* 0x0000000104077824 */ /* 0x000fe400078e0a0d */
[----:B------:R-:W-:Y:S02]  /*0590*/  IMAD.MOV.U32 R4, RZ, RZ, RZ ;  /* 0x000000ffff047224 */ /* 0x000fe400078e00ff */
[----:B------:R-:W-:-:S06]  /*05a0*/  VIADD R5, R7, 0x7fe00000 ;  /* 0x7fe0000007057836 */ /* 0x000fcc0000000000 */
[----:B------:R-:W-:-:S10]  /*05b0*/  DMUL R12, R10, R4 ;  /* 0x000000040a0c7228 */ /* 0x000fd40000000000 */
[----:B------:R-:W-:-:S13]  /*05c0*/  FSETP.GTU.AND P0, PT, |R13|, 1.469367938527859385e-39, PT ;  /* 0x001000000d00780b */ /* 0x000fda0003f0c200 */
[----:B------:R-:W-:Y:S05]  /*05d0*/  @P0 BRA `(.L_x_4) ;  /* 0x0000000000880947 */ /* 0x000fea0003800000 */
[----:B------:R-:W-:Y:S01]  /*05e0*/  DFMA R2, R10, -R2, R8 ;  /* 0x800000020a02722b */ /* 0x000fe20000000008 */
[----:B------:R-:W-:-:S09]  /*05f0*/  IMAD.MOV.U32 R4, RZ, RZ, RZ ;  /* 0x000000ffff047224 */ /* 0x000fd200078e00ff */
[C---:B------:R-:W-:Y:S02]  /*0600*/  FSETP.NEU.AND P0, PT, R3.reuse, RZ, PT ;  /* 0x000000ff0300720b */ /* 0x040fe40003f0d000 */
[----:B------:R-:W-:-:S04]  /*0610*/  LOP3.LUT R2, R3, 0x40080000, RZ, 0x3c, !PT ;  /* 0x4008000003027812 */ /* 0x000fc800078e3cff */
[----:B------:R-:W-:-:S04]  /*0620*/  LOP3.LUT R9, R2, 0x80000000, RZ, 0xc0, !PT ;  /* 0x8000000002097812 */ /* 0x000fc800078ec0ff */
[----:B------:R-:W-:-:S03]  /*0630*/  LOP3.LUT R5, R9, R5, RZ, 0xfc, !PT ;  /* 0x0000000509057212 */ /* 0x000fc600078efcff */
[----:B------:R-:W-:Y:S05]  /*0640*/  @!P0 BRA `(.L_x_4) ;  /* 0x00000000006c8947 */ /* 0x000fea0003800000 */
[----:B------:R-:W-:Y:S01]  /*0650*/  IMAD.MOV R3, RZ, RZ, -R7 ;  /* 0x000000ffff037224 */ /* 0x000fe200078e0a07 */
[----:B------:R-:W-:Y:S01]  /*0660*/  DMUL.RP R4, R10, R4 ;  /* 0x000000040a047228 */ /* 0x000fe20000008000 */
[----:B------:R-:W-:Y:S01]  /*0670*/  IMAD.MOV.U32 R2, RZ, RZ, RZ ;  /* 0x000000ffff027224 */ /* 0x000fe200078e00ff */
[----:B------:R-:W-:-:S05]  /*0680*/  IADD3 R7, PT, PT, -R7, -0x43300000, RZ ;  /* 0xbcd0000007077810 */ /* 0x000fca0007ffe1ff */
[----:B------:R-:W-:-:S03]  /*0690*/  DFMA R2, R12, -R2, R10 ;  /* 0x800000020c02722b */ /* 0x000fc6000000000a */
[----:B------:R-:W-:-:S07]  /*06a0*/  LOP3.LUT R9, R5, R9, RZ, 0x3c, !PT ;  /* 0x0000000905097212 */ /* 0x000fce00078e3cff */
[----:B------:R-:W-:-:S04]  /*06b0*/  FSETP.NEU.AND P0, PT, |R3|, R7, PT ;  /* 0x000000070300720b */ /* 0x000fc80003f0d200 */
[----:B------:R-:W-:Y:S02]  /*06c0*/  FSEL R12, R4, R12, !P0 ;  /* 0x0000000c040c7208 */ /* 0x000fe40004000000 */
[----:B------:R-:W-:Y:S01]  /*06d0*/  FSEL R13, R9, R13, !P0 ;  /* 0x0000000d090d7208 */ /* 0x000fe20004000000 */
[----:B------:R-:W-:Y:S06]  /*06e0*/  BRA `(.L_x_4) ;  /* 0x0000000000447947 */ /* 0x000fec0003800000 */
.L_x_3:
[----:B------:R-:W-:-:S14]  /*06f0*/  DSETP.NAN.AND P0, PT, R4, R4, PT ;  /* 0x000000040400722a */ /* 0x000fdc0003f08000 */
[----:B------:R-:W-:Y:S05]  /*0700*/  @P0 BRA `(.L_x_5) ;  /* 0x0000000000340947 */ /* 0x000fea0003800000 */
[----:B------:R-:W-:Y:S01]  /*0710*/  ISETP.NE.AND P0, PT, R18, R19, PT ;  /* 0x000000131200720c */ /* 0x000fe20003f05270 */
[----:B------:R-:W-:Y:S02]  /*0720*/  IMAD.MOV.U32 R12, RZ, RZ, 0x0 ;  /* 0x00000000ff0c7424 */ /* 0x000fe400078e00ff */
[----:B------:R-:W-:-:S10]  /*0730*/  IMAD.MOV.U32 R13, RZ, RZ, -0x80000 ;  /* 0xfff80000ff0d7424 */ /* 0x000fd400078e00ff */
[----:B------:R-:W-:Y:S05]  /*0740*/  @!P0 BRA `(.L_x_4) ;  /* 0x00000000002c8947 */ /* 0x000fea0003800000 */
[----:B------:R-:W-:Y:S02]  /*0750*/  ISETP.NE.AND P0, PT, R18, 0x7ff00000, PT ;  /* 0x7ff000001200780c */ /* 0x000fe40003f05270 */
[----:B------:R-:W-:Y:S02]  /*0760*/  LOP3.LUT R4, R5, 0x40080000, RZ, 0x3c, !PT ;  /* 0x4008000005047812 */ /* 0x000fe400078e3cff */
[----:B------:R-:W-:Y:S02]  /*0770*/  ISETP.EQ.OR P0, PT, R19, RZ, !P0 ;  /* 0x000000ff1300720c */ /* 0x000fe40004702670 */
[----:B------:R-:W-:-:S11]  /*0780*/  LOP3.LUT R13, R4, 0x80000000, RZ, 0xc0, !PT ;  /* 0x80000000040d7812 */ /* 0x000fd600078ec0ff */
[----:B------:R-:W-:Y:S01]  /*0790*/  @P0 LOP3.LUT R2, R13, 0x7ff00000, RZ, 0xfc, !PT ;  /* 0x7ff000000d020812 */ /* 0x000fe200078efcff */
[----:B------:R-:W-:Y:S02]  /*07a0*/  @!P0 IMAD.MOV.U32 R12, RZ, RZ, RZ ;  /* 0x000000ffff0c8224 */ /* 0x000fe400078e00ff */
[----:B------:R-:W-:Y:S02]  /*07b0*/  @P0 IMAD.MOV.U32 R12, RZ, RZ, RZ ;  /* 0x000000ffff0c0224 */ /* 0x000fe400078e00ff */
[----:B------:R-:W-:Y:S01]  /*07c0*/  @P0 IMAD.MOV.U32 R13, RZ, RZ, R2 ;  /* 0x000000ffff0d0224 */ /* 0x000fe200078e0002 */
[----:B------:R-:W-:Y:S06]  /*07d0*/  BRA `(.L_x_4) ;  /* 0x0000000000087947 */ /* 0x000fec0003800000 */
.L_x_5:
[----:B------:R-:W-:Y:S01]  /*07e0*/  LOP3.LUT R13, R5, 0x80000, RZ, 0xfc, !PT ;  /* 0x00080000050d7812 */ /* 0x000fe200078efcff */
[----:B------:R-:W-:-:S07]  /*07f0*/  IMAD.MOV.U32 R12, RZ, RZ, R4 ;  /* 0x000000ffff0c7224 */ /* 0x000fce00078e0004 */
.L_x_4:
[----:B------:R-:W-:Y:S05]  /*0800*/  BSYNC.RECONVERGENT B1 ;  /* 0x0000000000017941 */ /* 0x000fea0003800200 */
.L_x_2:
[----:B------:R-:W-:Y:S02]  /*0810*/  IMAD.MOV.U32 R7, RZ, RZ, 0x0 ;  /* 0x00000000ff077424 */ /* 0x000fe400078e00ff */
[----:B------:R-:W-:Y:S02]  /*0820*/  IMAD.MOV.U32 R2, RZ, RZ, R12 ;  /* 0x000000ffff027224 */ /* 0x000fe400078e000c */
[----:B------:R-:W-:Y:S01]  /*0830*/  IMAD.MOV.U32 R3, RZ, RZ, R13 ;  /* 0x000000ffff037224 */ /* 0x000fe200078e000d */
[----:B------:R-:W-:Y:S06]  /*0840*/  RET.REL.NODEC R6 `(_Z22convertToGrayscaleCUDAP5PixelPhii) ;  /* 0xfffffff406ec7950 */ /* 0x000fec0003c3ffff */
.L_x_6:
[----:B------:R-:W-:-:S00]  /*0850*/  BRA `(.L_x_6) ;  /* 0xfffffffc00fc7947 */ /* 0x000fc0000383ffff */
[----:B------:R-:W-:-:S00]  /*0860*/  NOP ;  /* 0x0000000000007918 */ /* 0x000fc00000000000 */
        /* <DEDUP_REMOVED lines=9> */
.L_x_7:


//--------------------- .nv.shared.reserved.0     --------------------------
	.section	.nv.shared.reserved.0,"aw",@nobits
	.weak		__nv_reservedSMEM_offset_0_alias
	.size		__nv_reservedSMEM_offset_0_alias, 0, 64
	.other		__nv_reservedSMEM_offset_0_alias,@"STO_CUDA_RESERVED_SHARED STV_DEFAULT"
__nv_reservedSMEM_offset_0_alias:
	.zero		0
	.zero		64


//--------------------- .nv.constant0._Z22convertToGrayscaleCUDAP5PixelPhii --------------------------
	.section	.nv.constant0._Z22convertToGrayscaleCUDAP5PixelPhii,"a",@progbits
	.sectionflags	@""
	.align	4
.nv.constant0._Z22convertToGrayscaleCUDAP5PixelPhii:
	.zero		920


//--------------------- SYMBOLS --------------------------

	.type		.nv.reservedSmem.offset0,@object
	.size		.nv.reservedSmem.offset0,0x4
